	.headerflags	@"EF_CUDA_TEXMODE_UNIFIED EF_CUDA_64BIT_ADDRESS EF_CUDA_ACCELERATORS EF_CUDA_SM90 EF_CUDA_VIRTUAL_SM(EF_CUDA_SM90)"
	.elftype	@"ET_EXEC"


//--------------------- .nv.info                  --------------------------
	.section	.nv.info,"",@"SHT_CUDA_INFO"
	.align	4


	//----- nvinfo : EIATTR_REGCOUNT
	.align		4
        /*0000*/ 	.byte	0x04, 0x2f
        /*0002*/ 	.short	(.L_2 - .L_1)
	.align		4
.L_1:
        /*0004*/ 	.word	index@(triton_poi_fused_convolution_tanh_19)
        /*0008*/ 	.word	0x0000000c


	//----- nvinfo : EIATTR_MIN_STACK_SIZE
	.align		4
.L_2:
        /*000c*/ 	.byte	0x04, 0x12
        /*000e*/ 	.short	(.L_4 - .L_3)
	.align		4
.L_3:
        /*0010*/ 	.word	index@(triton_poi_fused_convolution_tanh_19)
        /*0014*/ 	.word	0x00000000


	//----- nvinfo : EIATTR_FRAME_SIZE
	.align		4
.L_4:
        /*0018*/ 	.byte	0x04, 0x11
        /*001a*/ 	.short	(.L_6 - .L_5)
	.align		4
.L_5:
        /*001c*/ 	.word	index@(triton_poi_fused_convolution_tanh_19)
        /*0020*/ 	.word	0x00000000


	//----- nvinfo : EIATTR_MIN_STACK_SIZE
	.align		4
.L_6:
        /*0024*/ 	.byte	0x04, 0x12
        /*0026*/ 	.short	(.L_8 - .L_7)
	.align		4
.L_7:
        /*0028*/ 	.word	index@(triton_poi_fused_convolution_tanh_19)
        /*002c*/ 	.word	0x00000000
.L_8:


//--------------------- .nv.info.triton_poi_fused_convolution_tanh_19 --------------------------
	.section	.nv.info.triton_poi_fused_convolution_tanh_19,"",@"SHT_CUDA_INFO"
	.sectionflags	@""
	.align	4


	//----- nvinfo : EIATTR_CUDA_API_VERSION
	.align		4
        /*0000*/ 	.byte	0x04, 0x37
        /*0002*/ 	.short	(.L_10 - .L_9)
.L_9:
        /*0004*/ 	.word	0x0000007c


	//----- nvinfo : EIATTR_KPARAM_INFO
	.align		4
.L_10:
        /*0008*/ 	.byte	0x04, 0x17
        /*000a*/ 	.short	(.L_12 - .L_11)
.L_11:
        /*000c*/ 	.word	0x00000000
        /*0010*/ 	.short	0x0002
        /*0012*/ 	.short	0x0010
        /*0014*/ 	.byte	0x00, 0xf0, 0x11, 0x00


	//----- nvinfo : EIATTR_KPARAM_INFO
	.align		4
.L_12:
        /*0018*/ 	.byte	0x04, 0x17
        /*001a*/ 	.short	(.L_14 - .L_13)
.L_13:
        /*001c*/ 	.word	0x00000000
        /*0020*/ 	.short	0x0001
        /*0022*/ 	.short	0x0008
        /*0024*/ 	.byte	0x00, 0xf4, 0x21, 0x00


	//----- nvinfo : EIATTR_KPARAM_INFO
	.align		4
.L_14:
        /*0028*/ 	.byte	0x04, 0x17
        /*002a*/ 	.short	(.L_16 - .L_15)
.L_15:
        /*002c*/ 	.word	0x00000000
        /*0030*/ 	.short	0x0000
        /*0032*/ 	.short	0x0000
        /*0034*/ 	.byte	0x00, 0xf4, 0x21, 0x00


	//----- nvinfo : EIATTR_SPARSE_MMA_MASK
	.align		4
.L_16:
        /*0038*/ 	.byte	0x03, 0x50
        /*003a*/ 	.short	0x0000


	//----- nvinfo : EIATTR_MAXREG_COUNT
	.align		4
        /*003c*/ 	.byte	0x03, 0x1b
        /*003e*/ 	.short	0x00ff


	//----- nvinfo : EIATTR_EXIT_INSTR_OFFSETS
	.align		4
        /*0040*/ 	.byte	0x04, 0x1c
        /*0042*/ 	.short	(.L_18 - .L_17)


	//   ....[0]....
.L_17:
        /*0044*/ 	.word	0x00000430


	//----- nvinfo : EIATTR_REQNTID
	.align		4
.L_18:
        /*0048*/ 	.byte	0x04, 0x10
        /*004a*/ 	.short	(.L_20 - .L_19)
.L_19:
        /*004c*/ 	.word	0x00000080
        /*0050*/ 	.word	0x00000001
        /*0054*/ 	.word	0x00000001


	//----- nvinfo : EIATTR_CRS_STACK_SIZE
	.align		4
.L_20:
        /*0058*/ 	.byte	0x04, 0x1e
        /*005a*/ 	.short	(.L_22 - .L_21)
.L_21:
        /*005c*/ 	.word	0x00000000


	//----- nvinfo : EIATTR_CBANK_PARAM_SIZE
	.align		4
.L_22:
        /*0060*/ 	.byte	0x03, 0x19
        /*0062*/ 	.short	0x0014


	//----- nvinfo : EIATTR_PARAM_CBANK
	.align		4
        /*0064*/ 	.byte	0x04, 0x0a
        /*0066*/ 	.short	(.L_24 - .L_23)
	.align		4
.L_23:
        /*0068*/ 	.word	index@(.nv.constant0.triton_poi_fused_convolution_tanh_19)
        /*006c*/ 	.short	0x0210
        /*006e*/ 	.short	0x0014


	//----- nvinfo : EIATTR_SW_WAR
	.align		4
.L_24:
        /*0070*/ 	.byte	0x04, 0x36
        /*0072*/ 	.short	(.L_26 - .L_25)
.L_25:
        /*0074*/ 	.word	0x00000008
.L_26:


//--------------------- .nv.callgraph             --------------------------
	.section	.nv.callgraph,"",@"SHT_CUDA_CALLGRAPH"
	.align	4
	.sectionentsize	8
	.align		4
        /*0000*/ 	.word	0x00000000
	.align		4
        /*0004*/ 	.word	0xffffffff
	.align		4
        /*0008*/ 	.word	0x00000000
	.align		4
        /*000c*/ 	.word	0xfffffffe
	.align		4
        /*0010*/ 	.word	0x00000000
	.align		4
        /*0014*/ 	.word	0xfffffffd
	.align		4
        /*0018*/ 	.word	0x00000000
	.align		4
        /*001c*/ 	.word	0xfffffffc


//--------------------- .nv.constant4             --------------------------
	.section	.nv.constant4,"a",@progbits
	.align	8
	.align		8
.nv.constant4:
        /*0000*/ 	.dword	_$_str


//--------------------- .text.triton_poi_fused_convolution_tanh_19 --------------------------
	.section	.text.triton_poi_fused_convolution_tanh_19,"ax",@progbits
	.align	128
        .global         triton_poi_fused_convolution_tanh_19
        .type           triton_poi_fused_convolution_tanh_19,@function
        .size           triton_poi_fused_convolution_tanh_19,(.L_x_7 - triton_poi_fused_convolution_tanh_19)
        .other          triton_poi_fused_convolution_tanh_19,@"STO_CUDA_ENTRY STV_DEFAULT"
triton_poi_fused_convolution_tanh_19:
.text.triton_poi_fused_convolution_tanh_19:
[----:B------:R-:W0:Y:S02]  /*0000*/  LDC R1, c[0x0][0x28] ;  /* 0x00000a00ff017b82 */ /* 0x000e240000000800 */
[----:B------:R-:W1:Y:S01]  /*0010*/  S2R R0, SR_TID.X ;  /* 0x0000000000007919 */ /* 0x000e620000002100 */
[----:B------:R-:W2:Y:S01]  /*0020*/  LDC.64 R6, c[0x0][0x218] ;  /* 0x00008600ff067b82 */ /* 0x000ea20000000a00 */
[----:B------:R-:W-:Y:S01]  /*0030*/  ULDC.64 UR4, c[0x0][0x208] ;  /* 0x0000820000047ab9 */ /* 0x000fe20000000a00 */
[----:B------:R-:W3:Y:S06]  /*0040*/  S2R R5, SR_CTAID.X ;  /* 0x0000000000057919 */ /* 0x000eec0000002500 */
[----:B------:R-:W4:Y:S01]  /*0050*/  LDC.64 R2, c[0x0][0x210] ;  /* 0x00008400ff027b82 */ /* 0x000f220000000a00 */
[----:B-1----:R-:W-:-:S02]  /*0060*/  SHF.L.U32 R0, R0, 0x1, RZ ;  /* 0x0000000100007819 */ /* 0x002fc400000006ff */
[----:B---3--:R-:W-:Y:S02]  /*0070*/  SHF.R.S32.HI R4, RZ, 0x17, R5 ;  /* 0x00000017ff047819 */ /* 0x008fe40000011405 */
[----:B------:R-:W-:Y:S02]  /*0080*/  LOP3.LUT R0, R0, 0xfe, RZ, 0xc0, !PT ;  /* 0x000000fe00007812 */ /* 0x000fe400078ec0ff */
[----:B------:R-:W-:Y:S02]  /*0090*/  SGXT R4, R4, 0x1 ;  /* 0x000000010404781a */ /* 0x000fe40000000200 */
[----:B------:R-:W-:-:S04]  /*00a0*/  LEA R5, R5, R0, 0x8 ;  /* 0x0000000005057211 */ /* 0x000fc800078e40ff */
[----:B------:R-:W-:Y:S01]  /*00b0*/  LEA.HI R4, R4, R5, RZ, 0xc ;  /* 0x0000000504047211 */ /* 0x000fe200078f60ff */
[----:B----4-:R-:W-:-:S03]  /*00c0*/  IMAD.WIDE R2, R5, 0x4, R2 ;  /* 0x0000000405027825 */ /* 0x010fc600078e0202 */
[----:B------:R-:W-:-:S04]  /*00d0*/  SHF.R.S32.HI R4, RZ, 0xc, R4 ;  /* 0x0000000cff047819 */ /* 0x000fc80000011404 */
[----:B------:R-:W-:-:S04]  /*00e0*/  LEA.HI R0, R4, R4, RZ, 0x2 ;  /* 0x0000000404007211 */ /* 0x000fc800078f10ff */
[----:B------:R-:W-:-:S04]  /*00f0*/  LOP3.LUT R9, R0, 0xfffffffc, RZ, 0xc0, !PT ;  /* 0xfffffffc00097812 */ /* 0x000fc800078ec0ff */
[----:B------:R-:W-:Y:S02]  /*0100*/  IADD3 R9, R4, -R9, RZ ;  /* 0x8000000904097210 */ /* 0x000fe40007ffe0ff */
[----:B------:R-:W3:Y:S03]  /*0110*/  LDG.E.64 R4, desc[UR4][R2.64] ;  /* 0x0000000402047981 */ /* 0x000ee6000c1e1b00 */
[----:B--2---:R-:W-:-:S06]  /*0120*/  IMAD.WIDE R6, R9, 0x4, R6 ;  /* 0x0000000409067825 */ /* 0x004fcc00078e0206 */
[----:B------:R-:W3:Y:S01]  /*0130*/  LDG.E.EL R6, desc[UR4][R6.64] ;  /* 0x0000000406067981 */ /* 0x000ee2000c2e1900 */
[----:B------:R-:W-:Y:S01]  /*0140*/  BSSY B0, `(.L_x_0) ;  /* 0x0000017000007945 */ /* 0x000fe20003800000 */
[----:B---3--:R-:W-:-:S04]  /*0150*/  FADD R8, R4, R6 ;  /* 0x0000000604087221 */ /* 0x008fc80000000000 */
[----:B------:R-:W-:-:S05]  /*0160*/  FADD.FTZ R0, |R8|, -RZ ;  /* 0x800000ff08007221 */ /* 0x000fca0000010200 */
[----:B------:R-:W-:Y:S01]  /*0170*/  FSETP.GE.AND P0, PT, R0, 0.60000002384185791016, PT ;  /* 0x3f19999a0000780b */ /* 0x000fe20003f06000 */
[----:B------:R-:W-:-:S12]  /*0180*/  FADD R4, R5, R6 ;  /* 0x0000000605047221 */ /* 0x000fd80000000000 */
[----:B------:R-:W-:Y:S05]  /*0190*/  @!P0 BRA `(.L_x_1) ;  /* 0x0000000000288947 */ /* 0x000fea0003800000 */
[C---:B------:R-:W-:Y:S01]  /*01a0*/  FMUL R5, R0.reuse, 2.8853900432586669922 ;  /* 0x4038aa3b00057820 */ /* 0x040fe20000400000 */
[----:B------:R-:W-:Y:S01]  /*01b0*/  HFMA2.MMA R6, -RZ, RZ, 1.875, 0 ;  /* 0x3f800000ff067435 */ /* 0x000fe200000001ff */
[----:B------:R-:W-:-:S04]  /*01c0*/  FSETP.GE.AND P0, PT, R0, 9.010913848876953125, PT ;  /* 0x41102cb40000780b */ /* 0x000fc80003f06000 */
[----:B------:R-:W1:Y:S02]  /*01d0*/  MUFU.EX2 R5, R5 ;  /* 0x0000000500057308 */ /* 0x000e640000000800 */
[----:B-1----:R-:W-:-:S06]  /*01e0*/  FADD R7, R5, 1 ;  /* 0x3f80000005077421 */ /* 0x002fcc0000000000 */
[----:B------:R-:W1:Y:S02]  /*01f0*/  MUFU.RCP R7, R7 ;  /* 0x0000000700077308 */ /* 0x000e640000001000 */
[----:B-1----:R-:W-:-:S05]  /*0200*/  FFMA.FTZ R6, R7, -2, R6 ;  /* 0xc000000007067823 */ /* 0x002fca0000010006 */
[----:B------:R-:W-:-:S04]  /*0210*/  FSEL R9, R6, 1, !P0 ;  /* 0x3f80000006097808 */ /* 0x000fc80004000000 */
[----:B------:R-:W-:Y:S01]  /*0220*/  LOP3.LUT R6, R9, 0x80000000, R8, 0xf8, !PT ;  /* 0x8000000009067812 */ /* 0x000fe200078ef808 */
[----:B------:R-:W-:Y:S06]  /*0230*/  BRA `(.L_x_2) ;  /* 0x00000000001c7947 */ /* 0x000fec0003800000 */
.L_x_1:
[----:B------:R-:W-:Y:S01]  /*0240*/  MOV R0, 0x3c80f082 ;  /* 0x3c80f08200007802 */ /* 0x000fe20000000f00 */
[----:B------:R-:W-:-:S04]  /*0250*/  FMUL R5, R8, R8 ;  /* 0x0000000808057220 */ /* 0x000fc80000400000 */
[----:B------:R-:W-:-:S04]  /*0260*/  FFMA.FTZ R0, R5, R0, -0.052303962409496307373 ;  /* 0xbd563cae05007423 */ /* 0x000fc80000010000 */
[----:B------:R-:W-:-:S04]  /*0270*/  FFMA.FTZ R0, R5, R0, 0.1331529766321182251 ;  /* 0x3e08594105007423 */ /* 0x000fc80000010000 */
[----:B------:R-:W-:-:S04]  /*0280*/  FFMA.FTZ R0, R5, R0, -0.33332768082618713379 ;  /* 0xbeaaa9ed05007423 */ /* 0x000fc80000010000 */
[----:B------:R-:W-:-:S04]  /*0290*/  FFMA.FTZ R5, R5, R0, RZ ;  /* 0x0000000005057223 */ /* 0x000fc800000100ff */
[----:B------:R-:W-:-:S07]  /*02a0*/  FFMA.FTZ R6, R8, R5, R8 ;  /* 0x0000000508067223 */ /* 0x000fce0000010008 */
.L_x_2:
[----:B------:R-:W-:Y:S05]  /*02b0*/  BSYNC B0 ;  /* 0x0000000000007941 */ /* 0x000fea0003800000 */
.L_x_0:
[----:B------:R-:W-:Y:S01]  /*02c0*/  FADD.FTZ R9, |R4|, -RZ ;  /* 0x800000ff04097221 */ /* 0x000fe20000010200 */
[----:B------:R-:W-:Y:S04]  /*02d0*/  BSSY B0, `(.L_x_3) ;  /* 0x0000014000007945 */ /* 0x000fe80003800000 */
[----:B------:R-:W-:-:S13]  /*02e0*/  FSETP.GE.AND P0, PT, R9, 0.60000002384185791016, PT ;  /* 0x3f19999a0900780b */ /* 0x000fda0003f06000 */
        /* <DEDUP_REMOVED lines=11> */
.L_x_4:
[----:B------:R-:W-:Y:S01]  /*03a0*/  MOV R0, 0x3c80f082 ;  /* 0x3c80f08200007802 */ /* 0x000fe20000000f00 */
[----:B------:R-:W-:-:S04]  /*03b0*/  FMUL R5, R4, R4 ;  /* 0x0000000404057220 */ /* 0x000fc80000400000 */
[----:B------:R-:W-:-:S04]  /*03c0*/  FFMA.FTZ R0, R5, R0, -0.052303962409496307373 ;  /* 0xbd563cae05007423 */ /* 0x000fc80000010000 */
[----:B------:R-:W-:-:S04]  /*03d0*/  FFMA.FTZ R0, R5, R0, 0.1331529766321182251 ;  /* 0x3e08594105007423 */ /* 0x000fc80000010000 */
[----:B------:R-:W-:-:S04]  /*03e0*/  FFMA.FTZ R0, R5, R0, -0.33332768082618713379 ;  /* 0xbeaaa9ed05007423 */ /* 0x000fc80000010000 */
[----:B------:R-:W-:-:S04]  /*03f0*/  FFMA.FTZ R5, R5, R0, RZ ;  /* 0x0000000005057223 */ /* 0x000fc800000100ff */
[----:B------:R-:W-:-:S07]  /*0400*/  FFMA.FTZ R7, R4, R5, R4 ;  /* 0x0000000504077223 */ /* 0x000fce0000010004 */
.L_x_5:
[----:B------:R-:W-:Y:S05]  /*0410*/  BSYNC B0 ;  /* 0x0000000000007941 */ /* 0x000fea0003800000 */
.L_x_3:
[----:B------:R-:W-:Y:S01]  /*0420*/  STG.E.64 desc[UR4][R2.64], R6 ;  /* 0x0000000602007986 */ /* 0x000fe2000c101b04 */
[----:B------:R-:W-:Y:S05]  /*0430*/  EXIT ;  /* 0x000000000000794d */ /* 0x000fea0003800000 */
.L_x_6:
[----:B------:R-:W-:-:S00]  /*0440*/  BRA `(.L_x_6) ;  /* 0xfffffffc00fc7947 */ /* 0x000fc0000383ffff */
[----:B------:R-:W-:-:S00]  /*0450*/  NOP ;  /* 0x0000000000007918 */ /* 0x000fc00000000000 */
        /* <DEDUP_REMOVED lines=10> */
.L_x_7:


//--------------------- .nv.global.init           --------------------------
	.section	.nv.global.init,"aw",@progbits
.nv.global.init:
	.type		_$_str,@object
	.size		_$_str,(.L_0 - _$_str)
_$_str:
        /*0000*/ 	.byte	0x5f, 0x5f, 0x43, 0x55, 0x44, 0x41, 0x5f, 0x46, 0x54, 0x5a, 0x00
.L_0:


//--------------------- .nv.constant0.triton_poi_fused_convolution_tanh_19 --------------------------
	.section	.nv.constant0.triton_poi_fused_convolution_tanh_19,"a",@progbits
	.sectionflags	@""
	.align	4
.nv.constant0.triton_poi_fused_convolution_tanh_19:
	.zero		548
